	.headerflags	@"EF_CUDA_TEXMODE_UNIFIED EF_CUDA_64BIT_ADDRESS EF_CUDA_ACCELERATORS EF_CUDA_SM90 EF_CUDA_VIRTUAL_SM(EF_CUDA_SM90)"
	.elftype	@"ET_EXEC"


//--------------------- .nv.info                  --------------------------
	.section	.nv.info,"",@"SHT_CUDA_INFO"
	.align	4


	//----- nvinfo : EIATTR_REGCOUNT
	.align		4
        /*0000*/ 	.byte	0x04, 0x2f
        /*0002*/ 	.short	(.L_1 - .L_0)
	.align		4
.L_0:
        /*0004*/ 	.word	index@(triton_poi_fused_leaky_relu_22)
        /*0008*/ 	.word	0x00000018


	//----- nvinfo : EIATTR_MIN_STACK_SIZE
	.align		4
.L_1:
        /*000c*/ 	.byte	0x04, 0x12
        /*000e*/ 	.short	(.L_3 - .L_2)
	.align		4
.L_2:
        /*0010*/ 	.word	index@(triton_poi_fused_leaky_relu_22)
        /*0014*/ 	.word	0x00000000


	//----- nvinfo : EIATTR_FRAME_SIZE
	.align		4
.L_3:
        /*0018*/ 	.byte	0x04, 0x11
        /*001a*/ 	.short	(.L_5 - .L_4)
	.align		4
.L_4:
        /*001c*/ 	.word	index@(triton_poi_fused_leaky_relu_22)
        /*0020*/ 	.word	0x00000000


	//----- nvinfo : EIATTR_MIN_STACK_SIZE
	.align		4
.L_5:
        /*0024*/ 	.byte	0x04, 0x12
        /*0026*/ 	.short	(.L_7 - .L_6)
	.align		4
.L_6:
        /*0028*/ 	.word	index@(triton_poi_fused_leaky_relu_22)
        /*002c*/ 	.word	0x00000000
.L_7:


//--------------------- .nv.info.triton_poi_fused_leaky_relu_22 --------------------------
	.section	.nv.info.triton_poi_fused_leaky_relu_22,"",@"SHT_CUDA_INFO"
	.sectionflags	@""
	.align	4


	//----- nvinfo : EIATTR_CUDA_API_VERSION
	.align		4
        /*0000*/ 	.byte	0x04, 0x37
        /*0002*/ 	.short	(.L_9 - .L_8)
.L_8:
        /*0004*/ 	.word	0x0000007c


	//----- nvinfo : EIATTR_KPARAM_INFO
	.align		4
.L_9:
        /*0008*/ 	.byte	0x04, 0x17
        /*000a*/ 	.short	(.L_11 - .L_10)
.L_10:
        /*000c*/ 	.word	0x00000000
        /*0010*/ 	.short	0x0005
        /*0012*/ 	.short	0x0024
        /*0014*/ 	.byte	0x00, 0xf0, 0x11, 0x00


	//----- nvinfo : EIATTR_KPARAM_INFO
	.align		4
.L_11:
        /*0018*/ 	.byte	0x04, 0x17
        /*001a*/ 	.short	(.L_13 - .L_12)
.L_12:
        /*001c*/ 	.word	0x00000000
        /*0020*/ 	.short	0x0004
        /*0022*/ 	.short	0x0020
        /*0024*/ 	.byte	0x00, 0xf0, 0x11, 0x00


	//----- nvinfo : EIATTR_KPARAM_INFO
	.align		4
.L_13:
        /*0028*/ 	.byte	0x04, 0x17
        /*002a*/ 	.short	(.L_15 - .L_14)
.L_14:
        /*002c*/ 	.word	0x00000000
        /*0030*/ 	.short	0x0003
        /*0032*/ 	.short	0x0018
        /*0034*/ 	.byte	0x00, 0xf4, 0x21, 0x00


	//----- nvinfo : EIATTR_KPARAM_INFO
	.align		4
.L_15:
        /*0038*/ 	.byte	0x04, 0x17
        /*003a*/ 	.short	(.L_17 - .L_16)
.L_16:
        /*003c*/ 	.word	0x00000000
        /*0040*/ 	.short	0x0002
        /*0042*/ 	.short	0x0010
        /*0044*/ 	.byte	0x00, 0xf4, 0x21, 0x00


	//----- nvinfo : EIATTR_KPARAM_INFO
	.align		4
.L_17:
        /*0048*/ 	.byte	0x04, 0x17
        /*004a*/ 	.short	(.L_19 - .L_18)
.L_18:
        /*004c*/ 	.word	0x00000000
        /*0050*/ 	.short	0x0001
        /*0052*/ 	.short	0x0008
        /*0054*/ 	.byte	0x00, 0xf4, 0x21, 0x00


	//----- nvinfo : EIATTR_KPARAM_INFO
	.align		4
.L_19:
        /*0058*/ 	.byte	0x04, 0x17
        /*005a*/ 	.short	(.L_21 - .L_20)
.L_20:
        /*005c*/ 	.word	0x00000000
        /*0060*/ 	.short	0x0000
        /*0062*/ 	.short	0x0000
        /*0064*/ 	.byte	0x00, 0xf4, 0x21, 0x00


	//----- nvinfo : EIATTR_SPARSE_MMA_MASK
	.align		4
.L_21:
        /*0068*/ 	.byte	0x03, 0x50
        /*006a*/ 	.short	0x0000


	//----- nvinfo : EIATTR_MAXREG_COUNT
	.align		4
        /*006c*/ 	.byte	0x03, 0x1b
        /*006e*/ 	.short	0x00ff


	//----- nvinfo : EIATTR_EXIT_INSTR_OFFSETS
	.align		4
        /*0070*/ 	.byte	0x04, 0x1c
        /*0072*/ 	.short	(.L_23 - .L_22)


	//   ....[0]....
.L_22:
        /*0074*/ 	.word	0x00000370


	//   ....[1]....
        /*0078*/ 	.word	0x000003c0


	//----- nvinfo : EIATTR_REQNTID
	.align		4
.L_23:
        /*007c*/ 	.byte	0x04, 0x10
        /*007e*/ 	.short	(.L_25 - .L_24)
.L_24:
        /*0080*/ 	.word	0x00000080
        /*0084*/ 	.word	0x00000001
        /*0088*/ 	.word	0x00000001


	//----- nvinfo : EIATTR_CBANK_PARAM_SIZE
	.align		4
.L_25:
        /*008c*/ 	.byte	0x03, 0x19
        /*008e*/ 	.short	0x0028


	//----- nvinfo : EIATTR_PARAM_CBANK
	.align		4
        /*0090*/ 	.byte	0x04, 0x0a
        /*0092*/ 	.short	(.L_27 - .L_26)
	.align		4
.L_26:
        /*0094*/ 	.word	index@(.nv.constant0.triton_poi_fused_leaky_relu_22)
        /*0098*/ 	.short	0x0210
        /*009a*/ 	.short	0x0028


	//----- nvinfo : EIATTR_SW_WAR
	.align		4
.L_27:
        /*009c*/ 	.byte	0x04, 0x36
        /*009e*/ 	.short	(.L_29 - .L_28)
.L_28:
        /*00a0*/ 	.word	0x00000008
.L_29:


//--------------------- .nv.callgraph             --------------------------
	.section	.nv.callgraph,"",@"SHT_CUDA_CALLGRAPH"
	.align	4
	.sectionentsize	8
	.align		4
        /*0000*/ 	.word	0x00000000
	.align		4
        /*0004*/ 	.word	0xffffffff
	.align		4
        /*0008*/ 	.word	0x00000000
	.align		4
        /*000c*/ 	.word	0xfffffffe
	.align		4
        /*0010*/ 	.word	0x00000000
	.align		4
        /*0014*/ 	.word	0xfffffffd
	.align		4
        /*0018*/ 	.word	0x00000000
	.align		4
        /*001c*/ 	.word	0xfffffffc


//--------------------- .text.triton_poi_fused_leaky_relu_22 --------------------------
	.section	.text.triton_poi_fused_leaky_relu_22,"ax",@progbits
	.sectionflags	@"SHF_BARRIERS=1"
	.align	128
        .global         triton_poi_fused_leaky_relu_22
        .type           triton_poi_fused_leaky_relu_22,@function
        .size           triton_poi_fused_leaky_relu_22,(.L_x_1 - triton_poi_fused_leaky_relu_22)
        .other          triton_poi_fused_leaky_relu_22,@"STO_CUDA_ENTRY STV_DEFAULT"
triton_poi_fused_leaky_relu_22:
.text.triton_poi_fused_leaky_relu_22:
[----:B------:R-:W0:Y:S01]  /*0000*/  LDC R1, c[0x0][0x28] ;  /* 0x00000a00ff017b82 */ /* 0x000e220000000800 */
[----:B------:R-:W1:Y:S07]  /*0010*/  S2R R9, SR_TID.X ;  /* 0x0000000000097919 */ /* 0x000e6e0000002100 */
[----:B------:R-:W2:Y:S01]  /*0020*/  LDC.64 R12, c[0x0][0x210] ;  /* 0x00008400ff0c7b82 */ /* 0x000ea20000000a00 */
[----:B------:R-:W-:Y:S01]  /*0030*/  ULDC.64 UR6, c[0x0][0x208] ;  /* 0x0000820000067ab9 */ /* 0x000fe20000000a00 */
[----:B------:R-:W3:Y:S01]  /*0040*/  S2R R4, SR_CTAID.Y ;  /* 0x0000000000047919 */ /* 0x000ee20000002600 */
[----:B------:R-:W4:Y:S05]  /*0050*/  S2R R0, SR_CTAID.X ;  /* 0x0000000000007919 */ /* 0x000f2a0000002500 */
[----:B------:R-:W5:Y:S08]  /*0060*/  LDC.64 R6, c[0x0][0x218] ;  /* 0x00008600ff067b82 */ /* 0x000f700000000a00 */
[----:B------:R-:W5:Y:S01]  /*0070*/  LDC.64 R2, c[0x0][0x220] ;  /* 0x00008800ff027b82 */ /* 0x000f620000000a00 */
[----:B-1----:R-:W-:Y:S01]  /*0080*/  IMAD.SHL.U32 R15, R9, 0x2, RZ ;  /* 0x00000002090f7824 */ /* 0x002fe200078e00ff */
[----:B---3--:R-:W-:-:S04]  /*0090*/  SHF.R.S32.HI R5, RZ, 0x1f, R4 ;  /* 0x0000001fff057819 */ /* 0x008fc80000011404 */
[----:B------:R-:W-:Y:S02]  /*00a0*/  LOP3.LUT R15, R15, 0xfe, RZ, 0xc0, !PT ;  /* 0x000000fe0f0f7812 */ /* 0x000fe400078ec0ff */
[----:B------:R-:W-:Y:S02]  /*00b0*/  LEA.HI R8, R5, R4, RZ, 0x2 ;  /* 0x0000000405087211 */ /* 0x000fe400078f10ff */
[----:B------:R-:W-:Y:S02]  /*00c0*/  ISETP.GE.AND P0, PT, R4, 0x10, PT ;  /* 0x000000100400780c */ /* 0x000fe40003f06270 */
[----:B----4-:R-:W-:Y:S02]  /*00d0*/  PRMT R10, R15, 0x6540, R0 ;  /* 0x000065400f0a7816 */ /* 0x010fe40000000000 */
[----:B------:R-:W-:Y:S02]  /*00e0*/  SHF.R.S32.HI R5, RZ, 0x2, R8 ;  /* 0x00000002ff057819 */ /* 0x000fe40000011408 */
[----:B------:R-:W-:Y:S01]  /*00f0*/  ISETP.LT.AND P1, PT, R10, 0x200, !P0 ;  /* 0x000002000a00780c */ /* 0x000fe20004721270 */
[----:B------:R-:W-:-:S02]  /*0100*/  IMAD R11, R4, 0x200, R10 ;  /* 0x00000200040b7824 */ /* 0x000fc400078e020a */
[----:B------:R-:W-:Y:S02]  /*0110*/  IMAD R19, R5, 0x200, R10 ;  /* 0x0000020005137824 */ /* 0x000fe400078e020a */
[----:B--2---:R-:W-:Y:S01]  /*0120*/  IMAD.WIDE R12, R11, 0x4, R12 ;  /* 0x000000040b0c7825 */ /* 0x004fe200078e020c */
[----:B------:R-:W-:-:S03]  /*0130*/  CS2R R10, SRZ ;  /* 0x00000000000a7805 */ /* 0x000fc6000001ff00 */
[----:B-----5:R-:W-:Y:S01]  /*0140*/  IMAD.WIDE R16, R19, 0x4, R6 ;  /* 0x0000000413107825 */ /* 0x020fe200078e0206 */
[----:B------:R-:W-:-:S03]  /*0150*/  CS2R R6, SRZ ;  /* 0x0000000000067805 */ /* 0x000fc6000001ff00 */
[----:B0-----:R-:W-:Y:S01]  /*0160*/  IMAD.WIDE R2, R19, 0x4, R2 ;  /* 0x0000000413027825 */ /* 0x001fe200078e0202 */
[----:B------:R-:W-:Y:S01]  /*0170*/  CS2R R18, SRZ ;  /* 0x0000000000127805 */ /* 0x000fe2000001ff00 */
[----:B------:R-:W2:Y:S04]  /*0180*/  @P1 LDG.E.EL.64 R10, desc[UR6][R16.64] ;  /* 0x00000006100a1981 */ /* 0x000ea8000c2e1b00 */
[----:B------:R-:W2:Y:S04]  /*0190*/  @P1 LDG.E.EL.64 R6, desc[UR6][R12.64] ;  /* 0x000000060c061981 */ /* 0x000ea8000c2e1b00 */
[----:B------:R0:W3:Y:S01]  /*01a0*/  @P1 LDG.E.EL.64 R18, desc[UR6][R2.64] ;  /* 0x0000000602121981 */ /* 0x0000e2000c2e1b00 */
[----:B------:R-:W1:Y:S01]  /*01b0*/  S2UR UR5, SR_CgaCtaId ;  /* 0x00000000000579c3 */ /* 0x000e620000008800 */
[----:B------:R-:W-:Y:S01]  /*01c0*/  UMOV UR4, 0x400 ;  /* 0x0000040000047882 */ /* 0x000fe20000000000 */
[----:B------:R-:W-:-:S04]  /*01d0*/  LOP3.LUT R9, R9, 0x7f, RZ, 0xc0, !PT ;  /* 0x0000007f09097812 */ /* 0x000fc800078ec0ff */
[----:B------:R-:W-:Y:S02]  /*01e0*/  PRMT R0, R9, 0x6540, R0 ;  /* 0x0000654009007816 */ /* 0x000fe40000000000 */
[----:B0-----:R-:W0:Y:S01]  /*01f0*/  LDC.64 R2, c[0x0][0x228] ;  /* 0x00008a00ff027b82 */ /* 0x001e220000000a00 */
[----:B-1----:R-:W-:-:S06]  /*0200*/  UPRMT UR4, UR5, 0x654, UR4 ;  /* 0x0000065405047896 */ /* 0x002fcc0008000004 */
[----:B------:R-:W-:Y:S01]  /*0210*/  LEA R15, R15, UR4, 0x2 ;  /* 0x000000040f0f7c11 */ /* 0x000fe2000f8e10ff */
[----:B--2---:R-:W-:Y:S01]  /*0220*/  FADD R21, -R10, R6 ;  /* 0x000000060a157221 */ /* 0x004fe20000000100 */
[----:B------:R-:W-:Y:S01]  /*0230*/  FADD R6, -R11, R7 ;  /* 0x000000070b067221 */ /* 0x000fe20000000100 */
[----:B------:R-:W-:Y:S02]  /*0240*/  LEA R10, R9, UR4, 0x2 ;  /* 0x00000004090a7c11 */ /* 0x000fe4000f8e10ff */
[----:B---3--:R-:W-:Y:S01]  /*0250*/  FMUL R18, R21, R18 ;  /* 0x0000001215127220 */ /* 0x008fe20000400000 */
[----:B------:R-:W-:Y:S01]  /*0260*/  FMUL R19, R6, R19 ;  /* 0x0000001306137220 */ /* 0x000fe20000400000 */
[----:B------:R-:W-:Y:S02]  /*0270*/  LOP3.LUT R7, R8, 0xfffffffc, RZ, 0xc0, !PT ;  /* 0xfffffffc08077812 */ /* 0x000fe400078ec0ff */
[----:B------:R-:W-:Y:S02]  /*0280*/  LOP3.LUT R6, R0, 0x80, RZ, 0xfc, !PT ;  /* 0x0000008000067812 */ /* 0x000fe400078efcff */
[----:B------:R-:W-:Y:S01]  /*0290*/  FSETP.GT.AND P1, PT, R18, RZ, PT ;  /* 0x000000ff1200720b */ /* 0x000fe20003f24000 */
[----:B------:R-:W-:Y:S01]  /*02a0*/  IMAD.IADD R4, R4, 0x1, -R7 ;  /* 0x0000000104047824 */ /* 0x000fe200078e0a07 */
[----:B------:R-:W-:-:S03]  /*02b0*/  FSETP.GT.AND P2, PT, R19, RZ, PT ;  /* 0x000000ff1300720b */ /* 0x000fc60003f44000 */
[----:B------:R-:W-:-:S04]  /*02c0*/  IMAD R7, R5, 0x800, R4 ;  /* 0x0000080005077824 */ /* 0x000fc800078e0204 */
[----:B------:R-:W-:-:S04]  /*02d0*/  IMAD R5, R0, 0x4, R7 ;  /* 0x0000000400057824 */ /* 0x000fc800078e0207 */
[----:B------:R-:W-:Y:S01]  /*02e0*/  @!P1 FMUL R18, R18, 0.10000000149011611938 ;  /* 0x3dcccccd12129820 */ /* 0x000fe20000400000 */
[----:B------:R-:W-:Y:S01]  /*02f0*/  ISETP.LT.AND P1, PT, R0, 0x200, !P0 ;  /* 0x000002000000780c */ /* 0x000fe20004721270 */
[----:B------:R-:W-:Y:S01]  /*0300*/  @!P2 FMUL R19, R19, 0.10000000149011611938 ;  /* 0x3dcccccd1313a820 */ /* 0x000fe20000400000 */
[----:B------:R-:W-:Y:S01]  /*0310*/  ISETP.LT.AND P0, PT, R6, 0x200, !P0 ;  /* 0x000002000600780c */ /* 0x000fe20004701270 */
[----:B0-----:R-:W-:-:S03]  /*0320*/  IMAD.WIDE R4, R5, 0x4, R2 ;  /* 0x0000000405047825 */ /* 0x001fc600078e0202 */
[----:B------:R-:W-:Y:S01]  /*0330*/  STS.64 [R15], R18 ;  /* 0x000000120f007388 */ /* 0x000fe20000000a00 */
[----:B------:R-:W-:Y:S06]  /*0340*/  BAR.SYNC.DEFER_BLOCKING 0x0 ;  /* 0x0000000000007b1d */ /* 0x000fec0000010000 */
[----:B------:R-:W0:Y:S04]  /*0350*/  LDS R11, [R10] ;  /* 0x000000000a0b7984 */ /* 0x000e280000000800 */
[----:B0-----:R0:W-:Y:S02]  /*0360*/  @P1 STG.E desc[UR6][R4.64], R11 ;  /* 0x0000000b04001986 */ /* 0x0011e4000c101906 */
[----:B0-----:R-:W-:Y:S05]  /*0370*/  @!P0 EXIT ;  /* 0x000000000000894d */ /* 0x001fea0003800000 */
[----:B0-----:R-:W0:Y:S01]  /*0380*/  LDS R5, [R10+0x200] ;  /* 0x000200000a057984 */ /* 0x001e220000000800 */
[----:B------:R-:W-:-:S04]  /*0390*/  IMAD R7, R6, 0x4, R7 ;  /* 0x0000000406077824 */ /* 0x000fc800078e0207 */
[----:B------:R-:W-:-:S05]  /*03a0*/  IMAD.WIDE R2, R7, 0x4, R2 ;  /* 0x0000000407027825 */ /* 0x000fca00078e0202 */
[----:B0-----:R-:W-:Y:S01]  /*03b0*/  STG.E desc[UR6][R2.64], R5 ;  /* 0x0000000502007986 */ /* 0x001fe2000c101906 */
[----:B------:R-:W-:Y:S05]  /*03c0*/  EXIT ;  /* 0x000000000000794d */ /* 0x000fea0003800000 */
.L_x_0:
[----:B------:R-:W-:-:S00]  /*03d0*/  BRA `(.L_x_0) ;  /* 0xfffffffc00fc7947 */ /* 0x000fc0000383ffff */
[----:B------:R-:W-:-:S00]  /*03e0*/  NOP ;  /* 0x0000000000007918 */ /* 0x000fc00000000000 */
        /* <DEDUP_REMOVED lines=9> */
.L_x_1:


//--------------------- .nv.shared.triton_poi_fused_leaky_relu_22 --------------------------
	.section	.nv.shared.triton_poi_fused_leaky_relu_22,"aw",@nobits
	.sectionflags	@""
	.align	16
	.zero		1024


//--------------------- .nv.constant0.triton_poi_fused_leaky_relu_22 --------------------------
	.section	.nv.constant0.triton_poi_fused_leaky_relu_22,"a",@progbits
	.sectionflags	@""
	.align	4
.nv.constant0.triton_poi_fused_leaky_relu_22:
	.zero		568
